//
// Generated by NVIDIA NVVM Compiler
//
// Compiler Build ID: CL-36424714
// Cuda compilation tools, release 13.0, V13.0.88
// Based on NVVM 20.0.0
//

.version 9.0
.target sm_100
.address_size 64

	// .globl	_Z9addKernelPKiS0_Pi

.visible .entry _Z9addKernelPKiS0_Pi(
	.param .u64 .ptr .align 1 _Z9addKernelPKiS0_Pi_param_0,
	.param .u64 .ptr .align 1 _Z9addKernelPKiS0_Pi_param_1,
	.param .u64 .ptr .align 1 _Z9addKernelPKiS0_Pi_param_2
)
{
	.reg .b32 	%r<5>;
	.reg .b64 	%rd<11>;

	ld.param.u64 	%rd1, [_Z9addKernelPKiS0_Pi_param_0];
	ld.param.u64 	%rd2, [_Z9addKernelPKiS0_Pi_param_1];
	ld.param.u64 	%rd3, [_Z9addKernelPKiS0_Pi_param_2];
	cvta.to.global.u64 	%rd4, %rd3;
	cvta.to.global.u64 	%rd5, %rd2;
	cvta.to.global.u64 	%rd6, %rd1;
	mov.u32 	%r1, %tid.x;
	mul.wide.u32 	%rd7, %r1, 4;
	add.s64 	%rd8, %rd6, %rd7;
	ld.global.u32 	%r2, [%rd8];
	add.s64 	%rd9, %rd5, %rd7;
	ld.global.u32 	%r3, [%rd9];
	add.s32 	%r4, %r3, %r2;
	add.s64 	%rd10, %rd4, %rd7;
	st.global.u32 	[%rd10], %r4;
	ret;

}


// ===== COMPILED SASS (sm_100) =====

	.target	sm_100

	.elftype	@"ET_EXEC"


//--------------------- .note.nv.tkinfo           --------------------------
	.section	.note.nv.tkinfo,"",@"SHT_NOTE"
	.sectionflags	@"SHF_NOTE_NV_TKINFO"
	.tkinfo
        /*0018*/ 	.word	0x00000002
        /*0030*/ 	.string	""
        /*0030*/ 	.string	"ptxas"
        /*0030*/ 	.string	"Cuda compilation tools, release 13.0, V13.0.88"
        /*0030*/ 	.string	"Build cuda_13.0.r13.0/compiler.36424714_0"
        /*0030*/ 	.string	"-arch sm_100 -m 64 "



//--------------------- .note.nv.cuinfo           --------------------------
	.section	.note.nv.cuinfo,"",@"SHT_NOTE"
	.sectionflags	@"SHF_NOTE_NV_CUINFO"
        /*0018*/ 	.short	0x0002
        /*001a*/ 	.short	0x0064
        /*001c*/ 	.short	0x0082
	.zero		2


//--------------------- .nv.info                  --------------------------
	.section	.nv.info,"",@"SHT_CUDA_INFO"
	.align	4


	//----- nvinfo : EIATTR_REGCOUNT
	.align		4
        /*0000*/ 	.byte	0x04, 0x2f
        /*0002*/ 	.short	(.L_1 - .L_0)
	.align		4
.L_0:
        /*0004*/ 	.word	index@(_Z9addKernelPKiS0_Pi)
        /*0008*/ 	.word	0x0000000c


	//----- nvinfo : EIATTR_FRAME_SIZE
	.align		4
.L_1:
        /*000c*/ 	.byte	0x04, 0x11
        /*000e*/ 	.short	(.L_3 - .L_2)
	.align		4
.L_2:
        /*0010*/ 	.word	index@(_Z9addKernelPKiS0_Pi)
        /*0014*/ 	.word	0x00000000


	//----- nvinfo : EIATTR_MIN_STACK_SIZE
	.align		4
.L_3:
        /*0018*/ 	.byte	0x04, 0x12
        /*001a*/ 	.short	(.L_5 - .L_4)
	.align		4
.L_4:
        /*001c*/ 	.word	index@(_Z9addKernelPKiS0_Pi)
        /*0020*/ 	.word	0x00000000
.L_5:


//--------------------- .nv.compat                --------------------------
	.section	.nv.compat,"",@"SHT_CUDA_COMPAT_INFO"
	.align	4
        /*0000*/ 	.byte	0x02, 0x09, 0x00, 0x00, 0x02, 0x02, 0x01, 0x00, 0x02, 0x05, 0x05, 0x00, 0x03, 0x07, 0x01, 0x01
        /*0010*/ 	.byte	0x02, 0x03, 0x00, 0x00, 0x02, 0x06, 0x01, 0x00, 0x04, 0x0b, 0x08, 0x00, 0x09, 0x00, 0x00, 0x00
        /*0020*/ 	.byte	0x00, 0x00, 0x00, 0x00


//--------------------- .nv.info._Z9addKernelPKiS0_Pi --------------------------
	.section	.nv.info._Z9addKernelPKiS0_Pi,"",@"SHT_CUDA_INFO"
	.sectionflags	@""
	.align	4


	//----- nvinfo : EIATTR_CUDA_API_VERSION
	.align		4
        /*0000*/ 	.byte	0x04, 0x37
        /*0002*/ 	.short	(.L_7 - .L_6)
.L_6:
        /*0004*/ 	.word	0x00000082


	//----- nvinfo : EIATTR_KPARAM_INFO
	.align		4
.L_7:
        /*0008*/ 	.byte	0x04, 0x17
        /*000a*/ 	.short	(.L_9 - .L_8)
.L_8:
        /*000c*/ 	.word	0x00000000
        /*0010*/ 	.short	0x0002
        /*0012*/ 	.short	0x0010
        /*0014*/ 	.byte	0x00, 0xf5, 0x21, 0x00


	//----- nvinfo : EIATTR_KPARAM_INFO
	.align		4
.L_9:
        /*0018*/ 	.byte	0x04, 0x17
        /*001a*/ 	.short	(.L_11 - .L_10)
.L_10:
        /*001c*/ 	.word	0x00000000
        /*0020*/ 	.short	0x0001
        /*0022*/ 	.short	0x0008
        /*0024*/ 	.byte	0x00, 0xf5, 0x21, 0x00


	//----- nvinfo : EIATTR_KPARAM_INFO
	.align		4
.L_11:
        /*0028*/ 	.byte	0x04, 0x17
        /*002a*/ 	.short	(.L_13 - .L_12)
.L_12:
        /*002c*/ 	.word	0x00000000
        /*0030*/ 	.short	0x0000
        /*0032*/ 	.short	0x0000
        /*0034*/ 	.byte	0x00, 0xf5, 0x21, 0x00


	//----- nvinfo : EIATTR_SPARSE_MMA_MASK
	.align		4
.L_13:
        /*0038*/ 	.byte	0x03, 0x50
        /*003a*/ 	.short	0x0000


	//----- nvinfo : EIATTR_MAXREG_COUNT
	.align		4
        /*003c*/ 	.byte	0x03, 0x1b
        /*003e*/ 	.short	0x00ff


	//----- nvinfo : EIATTR_MERCURY_ISA_VERSION
	.align		4
        /*0040*/ 	.byte	0x03, 0x5f
        /*0042*/ 	.short	0x0101


	//----- nvinfo : EIATTR_VRC_CTA_INIT_COUNT
	.align		4
        /*0044*/ 	.byte	0x02, 0x4a
	.zero		1
	.zero		1


	//----- nvinfo : EIATTR_EXIT_INSTR_OFFSETS
	.align		4
        /*0048*/ 	.byte	0x04, 0x1c
        /*004a*/ 	.short	(.L_15 - .L_14)


	//   ....[0]....
.L_14:
        /*004c*/ 	.word	0x000000d0


	//----- nvinfo : EIATTR_CBANK_PARAM_SIZE
	.align		4
.L_15:
        /*0050*/ 	.byte	0x03, 0x19
        /*0052*/ 	.short	0x0018


	//----- nvinfo : EIATTR_PARAM_CBANK
	.align		4
        /*0054*/ 	.byte	0x04, 0x0a
        /*0056*/ 	.short	(.L_17 - .L_16)
	.align		4
.L_16:
        /*0058*/ 	.word	index@(.nv.constant0._Z9addKernelPKiS0_Pi)
        /*005c*/ 	.short	0x0380
        /*005e*/ 	.short	0x0018


	//----- nvinfo : EIATTR_SW_WAR
	.align		4
.L_17:
        /*0060*/ 	.byte	0x04, 0x36
        /*0062*/ 	.short	(.L_19 - .L_18)
.L_18:
        /*0064*/ 	.word	0x00000008
.L_19:


//--------------------- .nv.callgraph             --------------------------
	.section	.nv.callgraph,"",@"SHT_CUDA_CALLGRAPH"
	.align	4
	.sectionentsize	8
	.align		4
        /*0000*/ 	.word	0x00000000
	.align		4
        /*0004*/ 	.word	0xffffffff
	.align		4
        /*0008*/ 	.word	0x00000000
	.align		4
        /*000c*/ 	.word	0xfffffffe
	.align		4
        /*0010*/ 	.word	0x00000000
	.align		4
        /*0014*/ 	.word	0xfffffffd
	.align		4
        /*0018*/ 	.word	0x00000000
	.align		4
        /*001c*/ 	.word	0xfffffffc


//--------------------- .text._Z9addKernelPKiS0_Pi --------------------------
	.section	.text._Z9addKernelPKiS0_Pi,"ax",@progbits
	.align	128
        .global         _Z9addKernelPKiS0_Pi
        .type           _Z9addKernelPKiS0_Pi,@function
        .size           _Z9addKernelPKiS0_Pi,(.L_x_1 - _Z9addKernelPKiS0_Pi)
        .other          _Z9addKernelPKiS0_Pi,@"STO_CUDA_ENTRY STV_DEFAULT"
_Z9addKernelPKiS0_Pi:
.text._Z9addKernelPKiS0_Pi:
[----:B------:R-:W-:Y:S01]  /*0000*/  LDC R1, c[0x0][0x37c] ;  /* 0x0000df00ff017b82 */ /* 0x000fe20000000800 */
[----:B------:R-:W0:Y:S07]  /*0010*/  S2R R9, SR_TID.X ;  /* 0x0000000000097919 */ /* 0x000e2e0000002100 */
[----:B------:R-:W0:Y:S01]  /*0020*/  LDC.64 R2, c[0x0][0x380] ;  /* 0x0000e000ff027b82 */ /* 0x000e220000000a00 */
[----:B------:R-:W1:Y:S07]  /*0030*/  LDCU.64 UR4, c[0x0][0x358] ;  /* 0x00006b00ff0477ac */ /* 0x000e6e0008000a00 */
[----:B------:R-:W2:Y:S08]  /*0040*/  LDC.64 R4, c[0x0][0x388] ;  /* 0x0000e200ff047b82 */ /* 0x000eb00000000a00 */
[----:B------:R-:W3:Y:S01]  /*0050*/  LDC.64 R6, c[0x0][0x390] ;  /* 0x0000e400ff067b82 */ /* 0x000ee20000000a00 */
[----:B0-----:R-:W-:-:S04]  /*0060*/  IMAD.WIDE.U32 R2, R9, 0x4, R2 ;  /* 0x0000000409027825 */ /* 0x001fc800078e0002 */
[C---:B--2---:R-:W-:Y:S02]  /*0070*/  IMAD.WIDE.U32 R4, R9.reuse, 0x4, R4 ;  /* 0x0000000409047825 */ /* 0x044fe400078e0004 */
[----:B-1----:R-:W2:Y:S04]  /*0080*/  LDG.E R2, desc[UR4][R2.64] ;  /* 0x0000000402027981 */ /* 0x002ea8000c1e1900 */
[----:B------:R-:W2:Y:S01]  /*0090*/  LDG.E R5, desc[UR4][R4.64] ;  /* 0x0000000404057981 */ /* 0x000ea2000c1e1900 */
[----:B---3--:R-:W-:Y:S01]  /*00a0*/  IMAD.WIDE.U32 R6, R9, 0x4, R6 ;  /* 0x0000000409067825 */ /* 0x008fe200078e0006 */
[----:B--2---:R-:W-:-:S05]  /*00b0*/  IADD3 R9, PT, PT, R2, R5, RZ ;  /* 0x0000000502097210 */ /* 0x004fca0007ffe0ff */
[----:B------:R-:W-:Y:S01]  /*00c0*/  STG.E desc[UR4][R6.64], R9 ;  /* 0x0000000906007986 */ /* 0x000fe2000c101904 */
[----:B------:R-:W-:Y:S05]  /*00d0*/  EXIT ;  /* 0x000000000000794d */ /* 0x000fea0003800000 */
.L_x_0:
[----:B------:R-:W-:-:S00]  /*00e0*/  BRA `(.L_x_0) ;  /* 0xfffffffc00fc7947 */ /* 0x000fc0000383ffff */
[----:B------:R-:W-:-:S00]  /*00f0*/  NOP ;  /* 0x0000000000007918 */ /* 0x000fc00000000000 */
        /* <DEDUP_REMOVED lines=8> */
.L_x_1:


//--------------------- .nv.shared.reserved.0     --------------------------
	.section	.nv.shared.reserved.0,"aw",@nobits
	.weak		__nv_reservedSMEM_offset_0_alias
	.size		__nv_reservedSMEM_offset_0_alias, 0, 64
	.other		__nv_reservedSMEM_offset_0_alias,@"STO_CUDA_RESERVED_SHARED STV_DEFAULT"
__nv_reservedSMEM_offset_0_alias:
	.zero		0
	.zero		64


//--------------------- .nv.constant0._Z9addKernelPKiS0_Pi --------------------------
	.section	.nv.constant0._Z9addKernelPKiS0_Pi,"a",@progbits
	.sectionflags	@""
	.align	4
.nv.constant0._Z9addKernelPKiS0_Pi:
	.zero		920


//--------------------- SYMBOLS --------------------------

	.type		.nv.reservedSmem.offset0,@object
	.size		.nv.reservedSmem.offset0,0x4
